	.headerflags	@"EF_CUDA_TEXMODE_UNIFIED EF_CUDA_64BIT_ADDRESS EF_CUDA_ACCELERATORS EF_CUDA_SM90 EF_CUDA_VIRTUAL_SM(EF_CUDA_SM90)"
	.elftype	@"ET_EXEC"


//--------------------- .nv.info                  --------------------------
	.section	.nv.info,"",@"SHT_CUDA_INFO"
	.align	4


	//----- nvinfo : EIATTR_REGCOUNT
	.align		4
        /*0000*/ 	.byte	0x04, 0x2f
        /*0002*/ 	.short	(.L_3 - .L_2)
	.align		4
.L_2:
        /*0004*/ 	.word	index@(triton_poi_fused_cat_12)
        /*0008*/ 	.word	0x00000022


	//----- nvinfo : EIATTR_MIN_STACK_SIZE
	.align		4
.L_3:
        /*000c*/ 	.byte	0x04, 0x12
        /*000e*/ 	.short	(.L_5 - .L_4)
	.align		4
.L_4:
        /*0010*/ 	.word	index@(triton_poi_fused_cat_12)
        /*0014*/ 	.word	0x00000000


	//----- nvinfo : EIATTR_FRAME_SIZE
	.align		4
.L_5:
        /*0018*/ 	.byte	0x04, 0x11
        /*001a*/ 	.short	(.L_7 - .L_6)
	.align		4
.L_6:
        /*001c*/ 	.word	index@(triton_poi_fused_cat_12)
        /*0020*/ 	.word	0x00000000


	//----- nvinfo : EIATTR_MIN_STACK_SIZE
	.align		4
.L_7:
        /*0024*/ 	.byte	0x04, 0x12
        /*0026*/ 	.short	(.L_9 - .L_8)
	.align		4
.L_8:
        /*0028*/ 	.word	index@(triton_poi_fused_cat_12)
        /*002c*/ 	.word	0x00000000
.L_9:


//--------------------- .nv.info.triton_poi_fused_cat_12 --------------------------
	.section	.nv.info.triton_poi_fused_cat_12,"",@"SHT_CUDA_INFO"
	.sectionflags	@""
	.align	4


	//----- nvinfo : EIATTR_CUDA_API_VERSION
	.align		4
        /*0000*/ 	.byte	0x04, 0x37
        /*0002*/ 	.short	(.L_11 - .L_10)
.L_10:
        /*0004*/ 	.word	0x0000007c


	//----- nvinfo : EIATTR_KPARAM_INFO
	.align		4
.L_11:
        /*0008*/ 	.byte	0x04, 0x17
        /*000a*/ 	.short	(.L_13 - .L_12)
.L_12:
        /*000c*/ 	.word	0x00000000
        /*0010*/ 	.short	0x0015
        /*0012*/ 	.short	0x00a8
        /*0014*/ 	.byte	0x00, 0xf0, 0x11, 0x00


	//----- nvinfo : EIATTR_KPARAM_INFO
	.align		4
.L_13:
        /*0018*/ 	.byte	0x04, 0x17
        /*001a*/ 	.short	(.L_15 - .L_14)
.L_14:
        /*001c*/ 	.word	0x00000000
        /*0020*/ 	.short	0x0014
        /*0022*/ 	.short	0x00a0
        /*0024*/ 	.byte	0x00, 0xf4, 0x21, 0x00


	//----- nvinfo : EIATTR_KPARAM_INFO
	.align		4
.L_15:
        /*0028*/ 	.byte	0x04, 0x17
        /*002a*/ 	.short	(.L_17 - .L_16)
.L_16:
        /*002c*/ 	.word	0x00000000
        /*0030*/ 	.short	0x0013
        /*0032*/ 	.short	0x0098
        /*0034*/ 	.byte	0x00, 0xf4, 0x21, 0x00


	//----- nvinfo : EIATTR_KPARAM_INFO
	.align		4
.L_17:
        /*0038*/ 	.byte	0x04, 0x17
        /*003a*/ 	.short	(.L_19 - .L_18)
.L_18:
        /*003c*/ 	.word	0x00000000
        /*0040*/ 	.short	0x0012
        /*0042*/ 	.short	0x0090
        /*0044*/ 	.byte	0x00, 0xf4, 0x21, 0x00


	//----- nvinfo : EIATTR_KPARAM_INFO
	.align		4
.L_19:
        /*0048*/ 	.byte	0x04, 0x17
        /*004a*/ 	.short	(.L_21 - .L_20)
.L_20:
        /*004c*/ 	.word	0x00000000
        /*0050*/ 	.short	0x0011
        /*0052*/ 	.short	0x0088
        /*0054*/ 	.byte	0x00, 0xf4, 0x21, 0x00


	//----- nvinfo : EIATTR_KPARAM_INFO
	.align		4
.L_21:
        /*0058*/ 	.byte	0x04, 0x17
        /*005a*/ 	.short	(.L_23 - .L_22)
.L_22:
        /*005c*/ 	.word	0x00000000
        /*0060*/ 	.short	0x0010
        /*0062*/ 	.short	0x0080
        /*0064*/ 	.byte	0x00, 0xf4, 0x21, 0x00


	//----- nvinfo : EIATTR_KPARAM_INFO
	.align		4
.L_23:
        /*0068*/ 	.byte	0x04, 0x17
        /*006a*/ 	.short	(.L_25 - .L_24)
.L_24:
        /*006c*/ 	.word	0x00000000
        /*0070*/ 	.short	0x000f
        /*0072*/ 	.short	0x0078
        /*0074*/ 	.byte	0x00, 0xf4, 0x21, 0x00


	//----- nvinfo : EIATTR_KPARAM_INFO
	.align		4
.L_25:
        /*0078*/ 	.byte	0x04, 0x17
        /*007a*/ 	.short	(.L_27 - .L_26)
.L_26:
        /*007c*/ 	.word	0x00000000
        /*0080*/ 	.short	0x000e
        /*0082*/ 	.short	0x0070
        /*0084*/ 	.byte	0x00, 0xf4, 0x21, 0x00


	//----- nvinfo : EIATTR_KPARAM_INFO
	.align		4
.L_27:
        /*0088*/ 	.byte	0x04, 0x17
        /*008a*/ 	.short	(.L_29 - .L_28)
.L_28:
        /*008c*/ 	.word	0x00000000
        /*0090*/ 	.short	0x000d
        /*0092*/ 	.short	0x0068
        /*0094*/ 	.byte	0x00, 0xf4, 0x21, 0x00


	//----- nvinfo : EIATTR_KPARAM_INFO
	.align		4
.L_29:
        /*0098*/ 	.byte	0x04, 0x17
        /*009a*/ 	.short	(.L_31 - .L_30)
.L_30:
        /*009c*/ 	.word	0x00000000
        /*00a0*/ 	.short	0x000c
        /*00a2*/ 	.short	0x0060
        /*00a4*/ 	.byte	0x00, 0xf4, 0x21, 0x00


	//----- nvinfo : EIATTR_KPARAM_INFO
	.align		4
.L_31:
        /*00a8*/ 	.byte	0x04, 0x17
        /*00aa*/ 	.short	(.L_33 - .L_32)
.L_32:
        /*00ac*/ 	.word	0x00000000
        /*00b0*/ 	.short	0x000b
        /*00b2*/ 	.short	0x0058
        /*00b4*/ 	.byte	0x00, 0xf4, 0x21, 0x00


	//----- nvinfo : EIATTR_KPARAM_INFO
	.align		4
.L_33:
        /*00b8*/ 	.byte	0x04, 0x17
        /*00ba*/ 	.short	(.L_35 - .L_34)
.L_34:
        /*00bc*/ 	.word	0x00000000
        /*00c0*/ 	.short	0x000a
        /*00c2*/ 	.short	0x0050
        /*00c4*/ 	.byte	0x00, 0xf4, 0x21, 0x00


	//----- nvinfo : EIATTR_KPARAM_INFO
	.align		4
.L_35:
        /*00c8*/ 	.byte	0x04, 0x17
        /*00ca*/ 	.short	(.L_37 - .L_36)
.L_36:
        /*00cc*/ 	.word	0x00000000
        /*00d0*/ 	.short	0x0009
        /*00d2*/ 	.short	0x0048
        /*00d4*/ 	.byte	0x00, 0xf4, 0x21, 0x00


	//----- nvinfo : EIATTR_KPARAM_INFO
	.align		4
.L_37:
        /*00d8*/ 	.byte	0x04, 0x17
        /*00da*/ 	.short	(.L_39 - .L_38)
.L_38:
        /*00dc*/ 	.word	0x00000000
        /*00e0*/ 	.short	0x0008
        /*00e2*/ 	.short	0x0040
        /*00e4*/ 	.byte	0x00, 0xf4, 0x21, 0x00


	//----- nvinfo : EIATTR_KPARAM_INFO
	.align		4
.L_39:
        /*00e8*/ 	.byte	0x04, 0x17
        /*00ea*/ 	.short	(.L_41 - .L_40)
.L_40:
        /*00ec*/ 	.word	0x00000000
        /*00f0*/ 	.short	0x0007
        /*00f2*/ 	.short	0x0038
        /*00f4*/ 	.byte	0x00, 0xf4, 0x21, 0x00


	//----- nvinfo : EIATTR_KPARAM_INFO
	.align		4
.L_41:
        /*00f8*/ 	.byte	0x04, 0x17
        /*00fa*/ 	.short	(.L_43 - .L_42)
.L_42:
        /*00fc*/ 	.word	0x00000000
        /*0100*/ 	.short	0x0006
        /*0102*/ 	.short	0x0030
        /*0104*/ 	.byte	0x00, 0xf4, 0x21, 0x00


	//----- nvinfo : EIATTR_KPARAM_INFO
	.align		4
.L_43:
        /*0108*/ 	.byte	0x04, 0x17
        /*010a*/ 	.short	(.L_45 - .L_44)
.L_44:
        /*010c*/ 	.word	0x00000000
        /*0110*/ 	.short	0x0005
        /*0112*/ 	.short	0x0028
        /*0114*/ 	.byte	0x00, 0xf4, 0x21, 0x00


	//----- nvinfo : EIATTR_KPARAM_INFO
	.align		4
.L_45:
        /*0118*/ 	.byte	0x04, 0x17
        /*011a*/ 	.short	(.L_47 - .L_46)
.L_46:
        /*011c*/ 	.word	0x00000000
        /*0120*/ 	.short	0x0004
        /*0122*/ 	.short	0x0020
        /*0124*/ 	.byte	0x00, 0xf4, 0x21, 0x00


	//----- nvinfo : EIATTR_KPARAM_INFO
	.align		4
.L_47:
        /*0128*/ 	.byte	0x04, 0x17
        /*012a*/ 	.short	(.L_49 - .L_48)
.L_48:
        /*012c*/ 	.word	0x00000000
        /*0130*/ 	.short	0x0003
        /*0132*/ 	.short	0x0018
        /*0134*/ 	.byte	0x00, 0xf4, 0x21, 0x00


	//----- nvinfo : EIATTR_KPARAM_INFO
	.align		4
.L_49:
        /*0138*/ 	.byte	0x04, 0x17
        /*013a*/ 	.short	(.L_51 - .L_50)
.L_50:
        /*013c*/ 	.word	0x00000000
        /*0140*/ 	.short	0x0002
        /*0142*/ 	.short	0x0010
        /*0144*/ 	.byte	0x00, 0xf4, 0x21, 0x00


	//----- nvinfo : EIATTR_KPARAM_INFO
	.align		4
.L_51:
        /*0148*/ 	.byte	0x04, 0x17
        /*014a*/ 	.short	(.L_53 - .L_52)
.L_52:
        /*014c*/ 	.word	0x00000000
        /*0150*/ 	.short	0x0001
        /*0152*/ 	.short	0x0008
        /*0154*/ 	.byte	0x00, 0xf4, 0x21, 0x00


	//----- nvinfo : EIATTR_KPARAM_INFO
	.align		4
.L_53:
        /*0158*/ 	.byte	0x04, 0x17
        /*015a*/ 	.short	(.L_55 - .L_54)
.L_54:
        /*015c*/ 	.word	0x00000000
        /*0160*/ 	.short	0x0000
        /*0162*/ 	.short	0x0000
        /*0164*/ 	.byte	0x00, 0xf4, 0x21, 0x00


	//----- nvinfo : EIATTR_SPARSE_MMA_MASK
	.align		4
.L_55:
        /*0168*/ 	.byte	0x03, 0x50
        /*016a*/ 	.short	0x0000


	//----- nvinfo : EIATTR_MAXREG_COUNT
	.align		4
        /*016c*/ 	.byte	0x03, 0x1b
        /*016e*/ 	.short	0x00ff


	//----- nvinfo : EIATTR_EXIT_INSTR_OFFSETS
	.align		4
        /*0170*/ 	.byte	0x04, 0x1c
        /*0172*/ 	.short	(.L_57 - .L_56)


	//   ....[0]....
.L_56:
        /*0174*/ 	.word	0x00000c30


	//   ....[1]....
        /*0178*/ 	.word	0x00000c50


	//----- nvinfo : EIATTR_REQNTID
	.align		4
.L_57:
        /*017c*/ 	.byte	0x04, 0x10
        /*017e*/ 	.short	(.L_59 - .L_58)
.L_58:
        /*0180*/ 	.word	0x00000080
        /*0184*/ 	.word	0x00000001
        /*0188*/ 	.word	0x00000001


	//----- nvinfo : EIATTR_CBANK_PARAM_SIZE
	.align		4
.L_59:
        /*018c*/ 	.byte	0x03, 0x19
        /*018e*/ 	.short	0x00ac


	//----- nvinfo : EIATTR_PARAM_CBANK
	.align		4
        /*0190*/ 	.byte	0x04, 0x0a
        /*0192*/ 	.short	(.L_61 - .L_60)
	.align		4
.L_60:
        /*0194*/ 	.word	index@(.nv.constant0.triton_poi_fused_cat_12)
        /*0198*/ 	.short	0x0210
        /*019a*/ 	.short	0x00ac


	//----- nvinfo : EIATTR_SW_WAR
	.align		4
.L_61:
        /*019c*/ 	.byte	0x04, 0x36
        /*019e*/ 	.short	(.L_63 - .L_62)
.L_62:
        /*01a0*/ 	.word	0x00000008
.L_63:


//--------------------- .nv.callgraph             --------------------------
	.section	.nv.callgraph,"",@"SHT_CUDA_CALLGRAPH"
	.align	4
	.sectionentsize	8
	.align		4
        /*0000*/ 	.word	0x00000000
	.align		4
        /*0004*/ 	.word	0xffffffff
	.align		4
        /*0008*/ 	.word	0x00000000
	.align		4
        /*000c*/ 	.word	0xfffffffe
	.align		4
        /*0010*/ 	.word	0x00000000
	.align		4
        /*0014*/ 	.word	0xfffffffd
	.align		4
        /*0018*/ 	.word	0x00000000
	.align		4
        /*001c*/ 	.word	0xfffffffc


//--------------------- .nv.constant4             --------------------------
	.section	.nv.constant4,"a",@progbits
	.align	8
	.align		8
.nv.constant4:
        /*0000*/ 	.dword	_$_str
	.align		8
        /*0008*/ 	.dword	_$_str_$_2


//--------------------- .text.triton_poi_fused_cat_12 --------------------------
	.section	.text.triton_poi_fused_cat_12,"ax",@progbits
	.align	128
        .global         triton_poi_fused_cat_12
        .type           triton_poi_fused_cat_12,@function
        .size           triton_poi_fused_cat_12,(.L_x_1 - triton_poi_fused_cat_12)
        .other          triton_poi_fused_cat_12,@"STO_CUDA_ENTRY STV_DEFAULT"
triton_poi_fused_cat_12:
.text.triton_poi_fused_cat_12:
[----:B------:R-:W0:Y:S01]  /*0000*/  LDC R1, c[0x0][0x28] ;  /* 0x00000a00ff017b82 */ /* 0x000e220000000800 */
[----:B------:R-:W1:Y:S07]  /*0010*/  S2R R4, SR_TID.X ;  /* 0x0000000000047919 */ /* 0x000e6e0000002100 */
[----:B------:R-:W2:Y:S01]  /*0020*/  LDC.64 R6, c[0x0][0x220] ;  /* 0x00008800ff067b82 */ /* 0x000ea20000000a00 */
[----:B------:R-:W-:Y:S01]  /*0030*/  ULDC.64 UR4, c[0x0][0x208] ;  /* 0x0000820000047ab9 */ /* 0x000fe20000000a00 */
[----:B------:R-:W3:Y:S06]  /*0040*/  S2R R3, SR_CTAID.X ;  /* 0x0000000000037919 */ /* 0x000eec0000002500 */
[----:B------:R-:W4:Y:S01]  /*0050*/  LDC.64 R16, c[0x0][0x298] ;  /* 0x0000a600ff107b82 */ /* 0x000f220000000a00 */
[----:B------:R-:W-:-:S07]  /*0060*/  CS2R R20, SRZ ;  /* 0x0000000000147805 */ /* 0x000fce000001ff00 */
[----:B------:R-:W5:Y:S08]  /*0070*/  LDC.64 R12, c[0x0][0x270] ;  /* 0x00009c00ff0c7b82 */ /* 0x000f700000000a00 */
[----:B------:R-:W4:Y:S01]  /*0080*/  LDC.64 R24, c[0x0][0x260] ;  /* 0x00009800ff187b82 */ /* 0x000f220000000a00 */
[----:B-1----:R-:W-:-:S07]  /*0090*/  LOP3.LUT R4, R4, 0x7f, RZ, 0xc0, !PT ;  /* 0x0000007f04047812 */ /* 0x002fce00078ec0ff */
[----:B------:R-:W1:Y:S01]  /*00a0*/  LDC.64 R10, c[0x0][0x280] ;  /* 0x0000a000ff0a7b82 */ /* 0x000e620000000a00 */
[----:B---3--:R-:W-:Y:S02]  /*00b0*/  IMAD R4, R3, 0x80, R4 ;  /* 0x0000008003047824 */ /* 0x008fe400078e0204 */
[----:B------:R-:W-:-:S05]  /*00c0*/  IMAD.MOV.U32 R18, RZ, RZ, RZ ;  /* 0x000000ffff127224 */ /* 0x000fca00078e00ff */
[----:B------:R-:W3:Y:S01]  /*00d0*/  LDC.64 R22, c[0x0][0x268] ;  /* 0x00009a00ff167b82 */ /* 0x000ee20000000a00 */
[----:B------:R-:W-:-:S04]  /*00e0*/  SHF.R.S32.HI R3, RZ, 0x1f, R4 ;  /* 0x0000001fff037819 */ /* 0x000fc80000011404 */
[----:B------:R-:W-:-:S03]  /*00f0*/  LEA.HI R0, R3, R4, RZ, 0x2 ;  /* 0x0000000403007211 */ /* 0x000fc600078f10ff */
[----:B------:R-:W1:Y:S01]  /*0100*/  LDC.64 R14, c[0x0][0x278] ;  /* 0x00009e00ff0e7b82 */ /* 0x000e620000000a00 */
[--C-:B------:R-:W-:Y:S02]  /*0110*/  SHF.R.S32.HI R9, RZ, 0x2, R0.reuse ;  /* 0x00000002ff097819 */ /* 0x100fe40000011400 */
[----:B------:R-:W-:-:S04]  /*0120*/  SHF.R.S32.HI R2, RZ, 0x1f, R0 ;  /* 0x0000001fff027819 */ /* 0x000fc80000011400 */
[----:B------:R-:W-:Y:S01]  /*0130*/  LEA.HI R2, R2, R9, RZ, 0x7 ;  /* 0x0000000902027211 */ /* 0x000fe200078f38ff */
[----:B------:R-:W1:Y:S03]  /*0140*/  LDC.64 R30, c[0x0][0x210] ;  /* 0x00008400ff1e7b82 */ /* 0x000e660000000a00 */
[----:B------:R-:W-:-:S05]  /*0150*/  LOP3.LUT R2, R2, 0xffffff80, RZ, 0xc0, !PT ;  /* 0xffffff8002027812 */ /* 0x000fca00078ec0ff */
[----:B------:R-:W-:Y:S01]  /*0160*/  IMAD.IADD R9, R9, 0x1, -R2 ;  /* 0x0000000109097824 */ /* 0x000fe200078e0a02 */
[----:B------:R-:W-:-:S03]  /*0170*/  HFMA2.MMA R2, -RZ, RZ, 0, 0 ;  /* 0x00000000ff027435 */ /* 0x000fc600000001ff */
[C---:B--2---:R-:W-:Y:S01]  /*0180*/  IMAD.WIDE R6, R9.reuse, 0x4, R6 ;  /* 0x0000000409067825 */ /* 0x044fe200078e0206 */
[----:B------:R-:W-:-:S04]  /*0190*/  ISETP.GE.AND P0, PT, R9, 0x20, PT ;  /* 0x000000200900780c */ /* 0x000fc80003f06270 */
[----:B------:R-:W-:-:S13]  /*01a0*/  ISETP.LT.AND P2, PT, R4, 0x800, !P0 ;  /* 0x000008000400780c */ /* 0x000fda0004741270 */
[----:B------:R2:W3:Y:S01]  /*01b0*/  @P2 LDG.E.EL R2, desc[UR4][R6.64] ;  /* 0x0000000406022981 */ /* 0x0004e2000c2e1900 */
[C---:B------:R-:W-:Y:S01]  /*01c0*/  ISETP.GT.AND P0, PT, R9.reuse, 0x5f, PT ;  /* 0x0000005f0900780c */ /* 0x040fe20003f04270 */
[C---:B----4-:R-:W-:Y:S01]  /*01d0*/  IMAD.WIDE R16, R9.reuse, 0x4, R16 ;  /* 0x0000000409107825 */ /* 0x050fe200078e0210 */
[----:B------:R-:W-:Y:S02]  /*01e0*/  LOP3.LUT R5, R0, 0xfffffffc, RZ, 0xc0, !PT ;  /* 0xfffffffc00057812 */ /* 0x000fe400078ec0ff */
[----:B------:R-:W-:Y:S01]  /*01f0*/  ISETP.LT.AND P3, PT, R4, 0x800, P0 ;  /* 0x000008000400780c */ /* 0x000fe20000761270 */
[----:B-----5:R-:W-:Y:S01]  /*0200*/  IMAD.WIDE R28, R9, 0x4, R12 ;  /* 0x00000004091c7825 */ /* 0x020fe200078e020c */
[----:B------:R-:W-:-:S11]  /*0210*/  P2R R8, PR, RZ, 0x4 ;  /* 0x00000004ff087803 */ /* 0x000fd60000000000 */
[----:B------:R4:W5:Y:S01]  /*0220*/  @P3 LDG.E.EL R20, desc[UR4][R16.64+-0x180] ;  /* 0xfffe800410143981 */ /* 0x000962000c2e1900 */
[----:B--2---:R-:W-:-:S04]  /*0230*/  LEA.HI R6, R3, R4, RZ, 0x9 ;  /* 0x0000000403067211 */ /* 0x004fc800078f48ff */
[----:B------:R-:W-:Y:S01]  /*0240*/  SHF.R.S32.HI R3, RZ, 0x9, R6 ;  /* 0x00000009ff037819 */ /* 0x000fe20000011406 */
[----:B----4-:R-:W-:Y:S01]  /*0250*/  IMAD.IADD R16, R4, 0x1, -R5 ;  /* 0x0000000104107824 */ /* 0x010fe200078e0a05 */
[----:B------:R-:W-:-:S04]  /*0260*/  LOP3.LUT R0, R9, 0xffffffe0, RZ, 0xc0, !PT ;  /* 0xffffffe009007812 */ /* 0x000fc800078ec0ff */
[----:B------:R-:W-:Y:S02]  /*0270*/  LEA R16, R3, R16, 0x7 ;  /* 0x0000001003107211 */ /* 0x000fe400078e38ff */
[----:B------:R-:W-:-:S03]  /*0280*/  ISETP.NE.AND P0, PT, R0, 0x40, PT ;  /* 0x000000400000780c */ /* 0x000fc60003f05270 */
[----:B------:R-:W-:Y:S01]  /*0290*/  IMAD R17, R9, 0x4, R16 ;  /* 0x0000000409117824 */ /* 0x000fe200078e0210 */
[----:B------:R-:W-:-:S04]  /*02a0*/  MOV R5, RZ ;  /* 0x000000ff00057202 */ /* 0x000fc80000000f00 */
[----:B------:R-:W-:-:S05]  /*02b0*/  IADD3 R13, R17, -0x100, RZ ;  /* 0xffffff00110d7810 */ /* 0x000fca0007ffe0ff */
[----:B0-----:R-:W-:Y:S01]  /*02c0*/  IMAD.WIDE R12, R13, 0x4, R24 ;  /* 0x000000040d0c7825 */ /* 0x001fe200078e0218 */
[----:B---3--:R-:W-:-:S05]  /*02d0*/  SEL R2, R2, RZ, P2 ;  /* 0x000000ff02027207 */ /* 0x008fca0001000000 */
[----:B------:R-:W-:-:S06]  /*02e0*/  FADD R19, R2, 9.9999997473787516356e-06 ;  /* 0x3727c5ac02137421 */ /* 0x000fcc0000000000 */
[----:B------:R-:W0:Y:S01]  /*02f0*/  MUFU.SQRT R19, R19 ;  /* 0x0000001300137308 */ /* 0x000e220000002000 */
[----:B------:R-:W-:Y:S01]  /*0300*/  IMAD.MOV.U32 R2, RZ, RZ, 0x3e800000 ;  /* 0x3e800000ff027424 */ /* 0x000fe200078e00ff */
[C---:B0-----:R-:W-:Y:S02]  /*0310*/  FSETP.GT.AND P4, PT, R19.reuse, 8.50705917302346158658e+37, PT ;  /* 0x7e8000001300780b */ /* 0x041fe40003f84000 */
[----:B------:R-:W-:Y:S02]  /*0320*/  FSETP.GEU.AND P1, PT, R19, 1.175494350822287508e-38, PT ;  /* 0x008000001300780b */ /* 0x000fe40003f2e000 */
[----:B------:R-:W-:-:S09]  /*0330*/  FSEL R27, R2, 1, P4 ;  /* 0x3f800000021b7808 */ /* 0x000fd20002000000 */
[----:B------:R-:W-:Y:S01]  /*0340*/  @P4 FMUL R19, R19, 0.25 ;  /* 0x3e80000013134820 */ /* 0x000fe20000400000 */
[----:B------:R-:W-:-:S13]  /*0350*/  ISETP.LT.AND P4, PT, R4, 0x800, !P0 ;  /* 0x000008000400780c */ /* 0x000fda0004781270 */
[----:B------:R-:W2:Y:S01]  /*0360*/  @P4 LDG.E R5, desc[UR4][R12.64] ;  /* 0x000000040c054981 */ /* 0x000ea2000c1e1900 */
[----:B-----5:R-:W-:Y:S01]  /*0370*/  SEL R20, R20, RZ, P3 ;  /* 0x000000ff14147207 */ /* 0x020fe20001800000 */
[----:B-1----:R-:W-:-:S04]  /*0380*/  IMAD.WIDE R24, R9, 0x4, R10 ;  /* 0x0000000409187825 */ /* 0x002fc800078e020a */
[----:B------:R-:W-:Y:S01]  /*0390*/  @!P1 FMUL R19, R19, 16777216 ;  /* 0x4b80000013139820 */ /* 0x000fe20000400000 */
[----:B------:R-:W0:Y:S01]  /*03a0*/  LDC.64 R10, c[0x0][0x248] ;  /* 0x00009200ff0a7b82 */ /* 0x000e220000000a00 */
[----:B------:R-:W-:Y:S01]  /*03b0*/  @!P1 FMUL R27, R27, 16777216 ;  /* 0x4b8000001b1b9820 */ /* 0x000fe20000400000 */
[----:B------:R-:W-:Y:S01]  /*03c0*/  FADD R20, R20, 9.9999997473787516356e-06 ;  /* 0x3727c5ac14147421 */ /* 0x000fe20000000000 */
[----:B------:R-:W-:Y:S01]  /*03d0*/  ISETP.NE.AND P2, PT, R0, 0x20, PT ;  /* 0x000000200000780c */ /* 0x000fe20003f45270 */
[----:B------:R-:W-:Y:S01]  /*03e0*/  IMAD.MOV.U32 R7, RZ, RZ, RZ ;  /* 0x000000ffff077224 */ /* 0x000fe200078e00ff */
[----:B------:R1:W3:Y:S03]  /*03f0*/  @P4 LDG.E.EL R18, desc[UR4][R28.64+-0x100] ;  /* 0xffff00041c124981 */ /* 0x0002e6000c2e1900 */
[----:B------:R-:W4:Y:S02]  /*0400*/  MUFU.SQRT R20, R20 ;  /* 0x0000001400147308 */ /* 0x000f240000002000 */
[----:B------:R2:W5:Y:S01]  /*0410*/  @P4 LDG.E.EL R7, desc[UR4][R24.64+-0x100] ;  /* 0xffff000418074981 */ /* 0x000562000c2e1900 */
[----:B------:R-:W-:-:S02]  /*0420*/  IMAD.MOV.U32 R16, RZ, RZ, RZ ;  /* 0x000000ffff107224 */ /* 0x000fc400078e00ff */
[C---:B------:R-:W-:Y:S01]  /*0430*/  IMAD.WIDE R22, R9.reuse, 0x4, R22 ;  /* 0x0000000409167825 */ /* 0x040fe200078e0216 */
[----:B-1----:R-:W1:Y:S03]  /*0440*/  LDC.64 R28, c[0x0][0x218] ;  /* 0x00008600ff1c7b82 */ /* 0x002e660000000a00 */
[----:B------:R-:W-:Y:S01]  /*0450*/  IMAD.WIDE R14, R9, 0x4, R14 ;  /* 0x00000004090e7825 */ /* 0x000fe200078e020e */
[----:B------:R-:W5:Y:S04]  /*0460*/  @P4 LDG.E.EL R21, desc[UR4][R22.64+-0x100] ;  /* 0xffff000416154981 */ /* 0x000f68000c2e1900 */
[----:B------:R0:W5:Y:S01]  /*0470*/  @P4 LDG.E.EL R16, desc[UR4][R14.64+-0x100] ;  /* 0xffff00040e104981 */ /* 0x000162000c2e1900 */
[----:B----4-:R-:W-:-:S02]  /*0480*/  FSETP.GT.AND P1, PT, R20, 8.50705917302346158658e+37, PT ;  /* 0x7e8000001400780b */ /* 0x010fc40003f24000 */
[----:B------:R-:W-:Y:S02]  /*0490*/  FSETP.GEU.AND P5, PT, R20, 1.175494350822287508e-38, PT ;  /* 0x008000001400780b */ /* 0x000fe40003fae000 */
[----:B------:R-:W-:-:S09]  /*04a0*/  FSEL R13, R2, 1, P1 ;  /* 0x3f800000020d7808 */ /* 0x000fd20000800000 */
[----:B------:R-:W-:Y:S01]  /*04b0*/  @P1 FMUL R20, R20, 0.25 ;  /* 0x3e80000014141820 */ /* 0x000fe20000400000 */
[----:B------:R-:W-:Y:S01]  /*04c0*/  ISETP.LT.AND P1, PT, R4, 0x800, !P2 ;  /* 0x000008000400780c */ /* 0x000fe20005721270 */
[----:B0-----:R-:W-:Y:S01]  /*04d0*/  IMAD.WIDE R10, R9, 0x4, R10 ;  /* 0x00000004090a7825 */ /* 0x001fe200078e020a */
[----:B--2---:R-:W-:-:S03]  /*04e0*/  SEL R25, R5, RZ, P4 ;  /* 0x000000ff05197207 */ /* 0x004fc60002000000 */
[----:B------:R-:W-:-:S08]  /*04f0*/  IMAD.MOV.U32 R5, RZ, RZ, RZ ;  /* 0x000000ffff057224 */ /* 0x000fd000078e00ff */
[----:B------:R0:W2:Y:S01]  /*0500*/  @P1 LDG.E.EL R5, desc[UR4][R10.64+-0x80] ;  /* 0xffff80040a051981 */ /* 0x0000a2000c2e1900 */
[----:B---3--:R-:W-:-:S05]  /*0510*/  SEL R18, R18, RZ, P4 ;  /* 0x000000ff12127207 */ /* 0x008fca0002000000 */
[----:B------:R-:W-:Y:S01]  /*0520*/  FADD R18, R18, 9.9999997473787516356e-06 ;  /* 0x3727c5ac12127421 */ /* 0x000fe20000000000 */
[----:B------:R-:W-:Y:S01]  /*0530*/  LOP3.LUT R15, R6, 0xfffffe00, RZ, 0xc0, !PT ;  /* 0xfffffe00060f7812 */ /* 0x000fe200078ec0ff */
[----:B0-----:R-:W0:Y:S02]  /*0540*/  LDC.64 R10, c[0x0][0x228] ;  /* 0x00008a00ff0a7b82 */ /* 0x001e240000000a00 */
[----:B------:R-:W3:Y:S02]  /*0550*/  MUFU.SQRT R12, R18 ;  /* 0x00000012000c7308 */ /* 0x000ee40000002000 */
[----:B------:R-:W-:Y:S01]  /*0560*/  IMAD.IADD R6, R4, 0x1, -R15 ;  /* 0x0000000104067824 */ /* 0x000fe200078e0a0f */
[----:B-----5:R-:W-:Y:S02]  /*0570*/  SEL R7, R7, RZ, P4 ;  /* 0x000000ff07077207 */ /* 0x020fe40002000000 */
[----:B------:R-:W-:Y:S02]  /*0580*/  SEL R22, R21, RZ, P4 ;  /* 0x000000ff15167207 */ /* 0x000fe40002000000 */
[----:B---3--:R-:W-:-:S02]  /*0590*/  FSETP.GT.AND P2, PT, R12, 8.50705917302346158658e+37, PT ;  /* 0x7e8000000c00780b */ /* 0x008fc40003f44000 */
[----:B------:R-:W-:Y:S01]  /*05a0*/  SEL R16, R16, RZ, P4 ;  /* 0x000000ff10107207 */ /* 0x000fe20002000000 */
[----:B------:R-:W-:Y:S02]  /*05b0*/  IMAD.MOV.U32 R26, RZ, RZ, RZ ;  /* 0x000000ffff1a7224 */ /* 0x000fe400078e00ff */
[----:B-1----:R-:W-:-:S04]  /*05c0*/  IMAD.WIDE R28, R9, 0x4, R28 ;  /* 0x00000004091c7825 */ /* 0x002fc800078e021c */
[----:B0-----:R-:W-:Y:S01]  /*05d0*/  IMAD.WIDE R10, R9, 0x4, R10 ;  /* 0x00000004090a7825 */ /* 0x001fe200078e020a */
[----:B------:R-:W-:-:S03]  /*05e0*/  LEA R3, R3, R6, 0x7 ;  /* 0x0000000603037211 */ /* 0x000fc600078e38ff */
[----:B------:R-:W-:Y:S01]  /*05f0*/  IMAD.MOV.U32 R6, RZ, RZ, RZ ;  /* 0x000000ffff067224 */ /* 0x000fe200078e00ff */
[----:B------:R-:W-:Y:S02]  /*0600*/  IADD3 R23, R17, -0x80, RZ ;  /* 0xffffff8011177810 */ /* 0x000fe40007ffe0ff */
[----:B------:R-:W-:Y:S01]  /*0610*/  IADD3 R17, R17, -0x180, RZ ;  /* 0xfffffe8011117810 */ /* 0x000fe20007ffe0ff */
[----:B------:R-:W-:-:S04]  /*0620*/  IMAD.WIDE R30, R3, 0x4, R30 ;  /* 0x00000004031e7825 */ /* 0x000fc800078e021e */
[----:B------:R-:W-:Y:S02]  /*0630*/  IMAD.MOV.U32 R3, RZ, RZ, RZ ;  /* 0x000000ffff037224 */ /* 0x000fe400078e00ff */
[----:B------:R-:W-:Y:S02]  /*0640*/  IMAD.MOV.U32 R18, RZ, RZ, RZ ;  /* 0x000000ffff127224 */ /* 0x000fe400078e00ff */
[----:B------:R-:W-:Y:S01]  /*0650*/  IMAD.MOV.U32 R21, RZ, RZ, RZ ;  /* 0x000000ffff157224 */ /* 0x000fe200078e00ff */
[----:B--2---:R-:W-:-:S05]  /*0660*/  SEL R5, R5, RZ, P1 ;  /* 0x000000ff05057207 */ /* 0x004fca0000800000 */
[----:B------:R-:W-:-:S04]  /*0670*/  FADD R14, R5, 9.9999997473787516356e-06 ;  /* 0x3727c5ac050e7421 */ /* 0x000fc80000000000 */
[----:B------:R0:W1:Y:S02]  /*0680*/  MUFU.SQRT R24, R14 ;  /* 0x0000000e00187308 */ /* 0x0000640000002000 */
[----:B0-----:R-:W0:Y:S01]  /*0690*/  LDC.64 R14, c[0x0][0x230] ;  /* 0x00008c00ff0e7b82 */ /* 0x001e220000000a00 */
[C---:B-1----:R-:W-:Y:S02]  /*06a0*/  FSETP.GT.AND P6, PT, R24.reuse, 8.50705917302346158658e+37, PT ;  /* 0x7e8000001800780b */ /* 0x042fe40003fc4000 */
[----:B------:R-:W-:Y:S02]  /*06b0*/  FSETP.GEU.AND P4, PT, R24, 1.175494350822287508e-38, PT ;  /* 0x008000001800780b */ /* 0x000fe40003f8e000 */
[C---:B------:R-:W-:Y:S02]  /*06c0*/  FSEL R5, R2.reuse, 1, P6 ;  /* 0x3f80000002057808 */ /* 0x040fe40003000000 */
[----:B------:R-:W-:-:S07]  /*06d0*/  FSEL R2, R2, 1, P2 ;  /* 0x3f80000002027808 */ /* 0x000fce0001000000 */
[----:B------:R-:W-:Y:S01]  /*06e0*/  @P6 FMUL R24, R24, 0.25 ;  /* 0x3e80000018186820 */ /* 0x000fe20000400000 */
[C---:B------:R-:W-:Y:S01]  /*06f0*/  FSETP.GEU.AND P6, PT, R12.reuse, 1.175494350822287508e-38, PT ;  /* 0x008000000c00780b */ /* 0x040fe20003fce000 */
[----:B------:R-:W-:Y:S01]  /*0700*/  @P2 FMUL R12, R12, 0.25 ;  /* 0x3e8000000c0c2820 */ /* 0x000fe20000400000 */
[----:B------:R-:W-:Y:S01]  /*0710*/  ISETP.NE.AND P2, PT, R8, RZ, PT ;  /* 0x000000ff0800720c */ /* 0x000fe20003f45270 */
[----:B------:R-:W-:Y:S01]  /*0720*/  HFMA2.MMA R8, -RZ, RZ, 0, 0 ;  /* 0x00000000ff087435 */ /* 0x000fe200000001ff */
[----:B0-----:R-:W-:-:S11]  /*0730*/  IMAD.WIDE R14, R9, 0x4, R14 ;  /* 0x00000004090e7825 */ /* 0x001fd600078e020e */
[----:B------:R0:W2:Y:S04]  /*0740*/  @P2 LDG.E.EL R8, desc[UR4][R10.64] ;  /* 0x000000040a082981 */ /* 0x0000a8000c2e1900 */
[----:B------:R1:W3:Y:S04]  /*0750*/  @P2 LDG.E.EL R26, desc[UR4][R28.64] ;  /* 0x000000041c1a2981 */ /* 0x0002e8000c2e1900 */
[----:B------:R-:W4:Y:S01]  /*0760*/  @P2 LDG.E R21, desc[UR4][R30.64] ;  /* 0x000000041e152981 */ /* 0x000f22000c1e1900 */
[----:B0-----:R-:W-:Y:S01]  /*0770*/  CS2R R10, SRZ ;  /* 0x00000000000a7805 */ /* 0x001fe2000001ff00 */
[----:B-1----:R-:W0:Y:S05]  /*0780*/  LDC.64 R28, c[0x0][0x240] ;  /* 0x00009000ff1c7b82 */ /* 0x002e2a0000000a00 */
[----:B------:R1:W5:Y:S03]  /*0790*/  @P2 LDG.E.EL R10, desc[UR4][R14.64] ;  /* 0x000000040e0a2981 */ /* 0x000366000c2e1900 */
[----:B-1----:R-:W1:Y:S01]  /*07a0*/  LDC.64 R14, c[0x0][0x250] ;  /* 0x00009400ff0e7b82 */ /* 0x002e620000000a00 */
[----:B0-----:R-:W-:-:S05]  /*07b0*/  IMAD.WIDE R28, R9, 0x4, R28 ;  /* 0x00000004091c7825 */ /* 0x001fca00078e021c */
[----:B------:R1:W2:Y:S02]  /*07c0*/  @P1 LDG.E.EL R11, desc[UR4][R28.64+-0x80] ;  /* 0xffff80041c0b1981 */ /* 0x0002a4000c2e1900 */
[C---:B-1----:R-:W-:Y:S02]  /*07d0*/  IMAD.WIDE R28, R9.reuse, 0x4, R14 ;  /* 0x00000004091c7825 */ /* 0x042fe400078e020e */
[----:B------:R-:W0:Y:S03]  /*07e0*/  LDC.64 R14, c[0x0][0x258] ;  /* 0x00009600ff0e7b82 */ /* 0x000e260000000a00 */
[----:B------:R1:W2:Y:S05]  /*07f0*/  @P1 LDG.E.EL R3, desc[UR4][R28.64+-0x80] ;  /* 0xffff80041c031981 */ /* 0x0002aa000c2e1900 */
[----:B-1----:R-:W1:Y:S01]  /*0800*/  LDC.64 R28, c[0x0][0x238] ;  /* 0x00008e00ff1c7b82 */ /* 0x002e620000000a00 */
[----:B0-----:R-:W-:-:S05]  /*0810*/  IMAD.WIDE R14, R9, 0x4, R14 ;  /* 0x00000004090e7825 */ /* 0x001fca00078e020e */
[----:B------:R0:W5:Y:S02]  /*0820*/  @P1 LDG.E.EL R6, desc[UR4][R14.64+-0x80] ;  /* 0xffff80040e061981 */ /* 0x000164000c2e1900 */
[----:B0-----:R-:W0:Y:S02]  /*0830*/  LDC.64 R14, c[0x0][0x288] ;  /* 0x0000a200ff0e7b82 */ /* 0x001e240000000a00 */
[----:B0-----:R-:W-:-:S04]  /*0840*/  IMAD.WIDE R14, R17, 0x4, R14 ;  /* 0x00000004110e7825 */ /* 0x001fc800078e020e */
[----:B------:R-:W-:-:S06]  /*0850*/  IMAD.MOV.U32 R17, RZ, RZ, RZ ;  /* 0x000000ffff117224 */ /* 0x000fcc00078e00ff */
[----:B------:R0:W5:Y:S02]  /*0860*/  @P3 LDG.E R17, desc[UR4][R14.64] ;  /* 0x000000040e113981 */ /* 0x000164000c1e1900 */
[----:B0-----:R-:W0:Y:S01]  /*0870*/  LDC.64 R14, c[0x0][0x290] ;  /* 0x0000a400ff0e7b82 */ /* 0x001e220000000a00 */
[----:B-1----:R-:W-:Y:S01]  /*0880*/  IMAD.WIDE R28, R23, 0x4, R28 ;  /* 0x00000004171c7825 */ /* 0x002fe200078e021c */
[----:B------:R-:W-:-:S04]  /*0890*/  MOV R23, RZ ;  /* 0x000000ff00177202 */ /* 0x000fc80000000f00 */
[----:B------:R1:W5:Y:S01]  /*08a0*/  @P1 LDG.E R18, desc[UR4][R28.64] ;  /* 0x000000041c121981 */ /* 0x000362000c1e1900 */
[----:B------:R-:W0:Y:S01]  /*08b0*/  MUFU.RCP R30, R19 ;  /* 0x00000013001e7308 */ /* 0x000e220000001000 */
[----:B-1----:R-:W1:Y:S01]  /*08c0*/  LDC.64 R28, c[0x0][0x2a0] ;  /* 0x0000a800ff1c7b82 */ /* 0x002e620000000a00 */
[----:B0-----:R-:W-:-:S05]  /*08d0*/  IMAD.WIDE R14, R9, 0x4, R14 ;  /* 0x00000004090e7825 */ /* 0x001fca00078e020e */
[----:B------:R0:W5:Y:S02]  /*08e0*/  @P3 LDG.E.EL R23, desc[UR4][R14.64+-0x180] ;  /* 0xfffe80040e173981 */ /* 0x000164000c2e1900 */
[----:B0-----:R-:W0:Y:S01]  /*08f0*/  LDC.64 R14, c[0x0][0x2a8] ;  /* 0x0000aa00ff0e7b82 */ /* 0x001e220000000a00 */
[----:B------:R-:W-:Y:S01]  /*0900*/  FMUL R19, R30, R27 ;  /* 0x0000001b1e137220 */ /* 0x000fe20000400000 */
[----:B------:R-:W-:Y:S01]  /*0910*/  HFMA2.MMA R30, -RZ, RZ, 0, 0 ;  /* 0x00000000ff1e7435 */ /* 0x000fe200000001ff */
[----:B------:R-:W-:Y:S02]  /*0920*/  IMAD.MOV.U32 R27, RZ, RZ, RZ ;  /* 0x000000ffff1b7224 */ /* 0x000fe400078e00ff */
[----:B-1----:R-:W-:-:S05]  /*0930*/  IMAD.WIDE R28, R9, 0x4, R28 ;  /* 0x00000004091c7825 */ /* 0x002fca00078e021c */
[----:B------:R-:W5:Y:S01]  /*0940*/  @P3 LDG.E.EL R27, desc[UR4][R28.64+-0x180] ;  /* 0xfffe80041c1b3981 */ /* 0x000f62000c2e1900 */
[----:B0-----:R-:W-:-:S05]  /*0950*/  IMAD.WIDE R14, R9, 0x4, R14 ;  /* 0x00000004090e7825 */ /* 0x001fca00078e020e */
[----:B------:R0:W5:Y:S01]  /*0960*/  @P3 LDG.E.EL R30, desc[UR4][R14.64+-0x180] ;  /* 0xfffe80040e1e3981 */ /* 0x000162000c2e1900 */
[----:B------:R-:W-:Y:S01]  /*0970*/  @!P6 FMUL R12, R12, 16777216 ;  /* 0x4b8000000c0ce820 */ /* 0x000fe20000400000 */
[----:B------:R-:W-:-:S03]  /*0980*/  @!P5 FMUL R20, R20, 16777216 ;  /* 0x4b8000001414d820 */ /* 0x000fc60000400000 */
[----:B------:R-:W1:Y:S01]  /*0990*/  MUFU.RCP R31, R12 ;  /* 0x0000000c001f7308 */ /* 0x000e620000001000 */
[----:B------:R-:W-:Y:S01]  /*09a0*/  @!P4 FMUL R24, R24, 16777216 ;  /* 0x4b8000001818c820 */ /* 0x000fe20000400000 */
[----:B------:R-:W-:Y:S01]  /*09b0*/  @!P6 FMUL R2, R2, 16777216 ;  /* 0x4b8000000202e820 */ /* 0x000fe20000400000 */
[----:B------:R-:W-:Y:S01]  /*09c0*/  @!P5 FMUL R13, R13, 16777216 ;  /* 0x4b8000000d0dd820 */ /* 0x000fe20000400000 */
[----:B0-----:R-:W0:Y:S04]  /*09d0*/  LDC.64 R14, c[0x0][0x2b0] ;  /* 0x0000ac00ff0e7b82 */ /* 0x001e280000000a00 */
[----:B------:R-:W3:Y:S01]  /*09e0*/  MUFU.RCP R20, R20 ;  /* 0x0000001400147308 */ /* 0x000ee20000001000 */
[----:B-1----:R-:W-:-:S07]  /*09f0*/  FMUL R31, R31, R2 ;  /* 0x000000021f1f7220 */ /* 0x002fce0000400000 */
[----:B------:R-:W1:Y:S01]  /*0a00*/  MUFU.RCP R24, R24 ;  /* 0x0000001800187308 */ /* 0x000e620000001000 */
[----:B------:R-:W-:Y:S01]  /*0a10*/  @!P4 FMUL R5, R5, 16777216 ;  /* 0x4b8000000505c820 */ /* 0x000fe20000400000 */
[----:B---3--:R-:W-:Y:S01]  /*0a20*/  FMUL R13, R20, R13 ;  /* 0x0000000d140d7220 */ /* 0x008fe20000400000 */
[----:B------:R-:W-:Y:S01]  /*0a30*/  FADD R22, R25, -R22 ;  /* 0x8000001619167221 */ /* 0x000fe20000000000 */
[----:B------:R-:W-:Y:S01]  /*0a40*/  ISETP.GE.AND P4, PT, R9, 0x20, PT ;  /* 0x000000200900780c */ /* 0x000fe20003f86270 */
[----:B-1----:R-:W-:Y:S02]  /*0a50*/  FMUL R24, R24, R5 ;  /* 0x0000000518187220 */ /* 0x002fe40000400000 */
[----:B------:R-:W-:Y:S01]  /*0a60*/  FMUL R22, R31, R22 ;  /* 0x000000161f167220 */ /* 0x000fe20000400000 */
[----:B------:R-:W-:Y:S02]  /*0a70*/  ISETP.GT.AND P6, PT, R9, 0x5f, PT ;  /* 0x0000005f0900780c */ /* 0x000fe40003fc4270 */
[----:B------:R-:W-:Y:S01]  /*0a80*/  ISETP.NE.AND P5, PT, R0, 0x20, PT ;  /* 0x000000200000780c */ /* 0x000fe20003fa5270 */
[----:B------:R-:W-:Y:S01]  /*0a90*/  FFMA R7, R16, R22, R7 ;  /* 0x0000001610077223 */ /* 0x000fe20000000007 */
[----:B0-----:R-:W-:Y:S01]  /*0aa0*/  IMAD.WIDE R14, R4, 0x4, R14 ;  /* 0x00000004040e7825 */ /* 0x001fe200078e020e */
[----:B------:R-:W-:-:S02]  /*0ab0*/  SEL R26, R26, RZ, P2 ;  /* 0x000000ff1a1a7207 */ /* 0x000fc40001000000 */
[----:B----4-:R-:W-:Y:S02]  /*0ac0*/  SEL R21, R21, RZ, P2 ;  /* 0x000000ff15157207 */ /* 0x010fe40001000000 */
[----:B--2---:R-:W-:-:S03]  /*0ad0*/  SEL R8, R8, RZ, P2 ;  /* 0x000000ff08087207 */ /* 0x004fc60001000000 */
[----:B------:R-:W-:-:S04]  /*0ae0*/  FADD R26, R21, -R26 ;  /* 0x8000001a151a7221 */ /* 0x000fc80000000000 */
[----:B------:R-:W-:Y:S01]  /*0af0*/  FMUL R19, R19, R26 ;  /* 0x0000001a13137220 */ /* 0x000fe20000400000 */
[----:B------:R-:W-:Y:S02]  /*0b00*/  SEL R11, R11, RZ, P1 ;  /* 0x000000ff0b0b7207 */ /* 0x000fe40000800000 */
[----:B-----5:R-:W-:Y:S02]  /*0b10*/  SEL R2, R17, RZ, P3 ;  /* 0x000000ff11027207 */ /* 0x020fe40001800000 */
[----:B------:R-:W-:-:S05]  /*0b20*/  SEL R18, R18, RZ, P1 ;  /* 0x000000ff12127207 */ /* 0x000fca0000800000 */
[----:B------:R-:W-:Y:S01]  /*0b30*/  FADD R5, R18, -R11 ;  /* 0x8000000b12057221 */ /* 0x000fe20000000000 */
[----:B------:R-:W-:-:S05]  /*0b40*/  SEL R23, R23, RZ, P3 ;  /* 0x000000ff17177207 */ /* 0x000fca0001800000 */
[----:B------:R-:W-:-:S04]  /*0b50*/  FADD R2, R2, -R23 ;  /* 0x8000001702027221 */ /* 0x000fc80000000000 */
[----:B------:R-:W-:Y:S01]  /*0b60*/  FMUL R13, R2, R13 ;  /* 0x0000000d020d7220 */ /* 0x000fe20000400000 */
[----:B------:R-:W-:Y:S02]  /*0b70*/  SEL R2, R3, RZ, P1 ;  /* 0x000000ff03027207 */ /* 0x000fe40000800000 */
[----:B------:R-:W-:Y:S02]  /*0b80*/  SEL R3, R6, RZ, P1 ;  /* 0x000000ff06037207 */ /* 0x000fe40000800000 */
[----:B------:R-:W-:Y:S01]  /*0b90*/  ISETP.GE.AND P1, PT, R4, 0x800, PT ;  /* 0x000008000400780c */ /* 0x000fe20003f26270 */
[----:B------:R-:W-:Y:S01]  /*0ba0*/  FMUL R5, R24, R5 ;  /* 0x0000000518057220 */ /* 0x000fe20000400000 */
[----:B------:R-:W-:-:S03]  /*0bb0*/  SEL R27, R27, RZ, P3 ;  /* 0x000000ff1b1b7207 */ /* 0x000fc60001800000 */
[----:B------:R-:W-:Y:S01]  /*0bc0*/  FFMA R2, R2, R5, R3 ;  /* 0x0000000502027223 */ /* 0x000fe20000000003 */
[----:B------:R-:W-:Y:S02]  /*0bd0*/  SEL R11, R10, RZ, P2 ;  /* 0x000000ff0a0b7207 */ /* 0x000fe40001000000 */
[----:B------:R-:W-:-:S05]  /*0be0*/  SEL R30, R30, RZ, P3 ;  /* 0x000000ff1e1e7207 */ /* 0x000fca0001800000 */
[----:B------:R-:W-:Y:S01]  /*0bf0*/  FFMA R30, R13, R27, R30 ;  /* 0x0000001b0d1e7223 */ /* 0x000fe2000000001e */
[----:B------:R-:W-:-:S04]  /*0c00*/  FFMA R19, R8, R19, R11 ;  /* 0x0000001308137223 */ /* 0x000fc8000000000b */
[----:B------:R-:W-:-:S04]  /*0c10*/  @P0 FSEL R7, R30, RZ, P6 ;  /* 0x000000ff1e070208 */ /* 0x000fc80003000000 */
[----:B------:R-:W-:Y:S01]  /*0c20*/  @P4 FSEL R19, R2, R7, !P5 ;  /* 0x0000000702134208 */ /* 0x000fe20006800000 */
[----:B------:R-:W-:Y:S06]  /*0c30*/  @P1 EXIT ;  /* 0x000000000000194d */ /* 0x000fec0003800000 */
[----:B------:R-:W-:Y:S01]  /*0c40*/  STG.E desc[UR4][R14.64], R19 ;  /* 0x000000130e007986 */ /* 0x000fe2000c101904 */
[----:B------:R-:W-:Y:S05]  /*0c50*/  EXIT ;  /* 0x000000000000794d */ /* 0x000fea0003800000 */
.L_x_0:
[----:B------:R-:W-:-:S00]  /*0c60*/  BRA `(.L_x_0) ;  /* 0xfffffffc00fc7947 */ /* 0x000fc0000383ffff */
[----:B------:R-:W-:-:S00]  /*0c70*/  NOP ;  /* 0x0000000000007918 */ /* 0x000fc00000000000 */
        /* <DEDUP_REMOVED lines=8> */
.L_x_1:


//--------------------- .nv.global.init           --------------------------
	.section	.nv.global.init,"aw",@progbits
.nv.global.init:
	.type		_$_str,@object
	.size		_$_str,(_$_str_$_2 - _$_str)
_$_str:
        /*0000*/ 	.byte	0x5f, 0x5f, 0x43, 0x55, 0x44, 0x41, 0x5f, 0x46, 0x54, 0x5a, 0x00
	.type		_$_str_$_2,@object
	.size		_$_str_$_2,(.L_1 - _$_str_$_2)
_$_str_$_2:
        /*000b*/ 	.byte	0x5f, 0x5f, 0x43, 0x55, 0x44, 0x41, 0x5f, 0x50, 0x52, 0x45, 0x43, 0x5f, 0x53, 0x51, 0x52, 0x54
        /*001b*/ 	.byte	0x00
.L_1:


//--------------------- .nv.constant0.triton_poi_fused_cat_12 --------------------------
	.section	.nv.constant0.triton_poi_fused_cat_12,"a",@progbits
	.sectionflags	@""
	.align	4
.nv.constant0.triton_poi_fused_cat_12:
	.zero		700
